	.headerflags	@"EF_CUDA_TEXMODE_UNIFIED EF_CUDA_64BIT_ADDRESS EF_CUDA_ACCELERATORS EF_CUDA_SM90 EF_CUDA_VIRTUAL_SM(EF_CUDA_SM90)"
	.elftype	@"ET_EXEC"


//--------------------- .nv.info                  --------------------------
	.section	.nv.info,"",@"SHT_CUDA_INFO"
	.align	4


	//----- nvinfo : EIATTR_REGCOUNT
	.align		4
        /*0000*/ 	.byte	0x04, 0x2f
        /*0002*/ 	.short	(.L_3 - .L_2)
	.align		4
.L_2:
        /*0004*/ 	.word	index@(triton_poi_fused__native_batch_norm_legit_no_training_add_relu_threshold_backward_44)
        /*0008*/ 	.word	0x00000012


	//----- nvinfo : EIATTR_MIN_STACK_SIZE
	.align		4
.L_3:
        /*000c*/ 	.byte	0x04, 0x12
        /*000e*/ 	.short	(.L_5 - .L_4)
	.align		4
.L_4:
        /*0010*/ 	.word	index@(triton_poi_fused__native_batch_norm_legit_no_training_add_relu_threshold_backward_44)
        /*0014*/ 	.word	0x00000000


	//----- nvinfo : EIATTR_FRAME_SIZE
	.align		4
.L_5:
        /*0018*/ 	.byte	0x04, 0x11
        /*001a*/ 	.short	(.L_7 - .L_6)
	.align		4
.L_6:
        /*001c*/ 	.word	index@(triton_poi_fused__native_batch_norm_legit_no_training_add_relu_threshold_backward_44)
        /*0020*/ 	.word	0x00000000


	//----- nvinfo : EIATTR_MIN_STACK_SIZE
	.align		4
.L_7:
        /*0024*/ 	.byte	0x04, 0x12
        /*0026*/ 	.short	(.L_9 - .L_8)
	.align		4
.L_8:
        /*0028*/ 	.word	index@(triton_poi_fused__native_batch_norm_legit_no_training_add_relu_threshold_backward_44)
        /*002c*/ 	.word	0x00000000
.L_9:


//--------------------- .nv.info.triton_poi_fused__native_batch_norm_legit_no_training_add_relu_threshold_backward_44 --------------------------
	.section	.nv.info.triton_poi_fused__native_batch_norm_legit_no_training_add_relu_threshold_backward_44,"",@"SHT_CUDA_INFO"
	.sectionflags	@""
	.align	4


	//----- nvinfo : EIATTR_CUDA_API_VERSION
	.align		4
        /*0000*/ 	.byte	0x04, 0x37
        /*0002*/ 	.short	(.L_11 - .L_10)
.L_10:
        /*0004*/ 	.word	0x0000007c


	//----- nvinfo : EIATTR_KPARAM_INFO
	.align		4
.L_11:
        /*0008*/ 	.byte	0x04, 0x17
        /*000a*/ 	.short	(.L_13 - .L_12)
.L_12:
        /*000c*/ 	.word	0x00000000
        /*0010*/ 	.short	0x0008
        /*0012*/ 	.short	0x0040
        /*0014*/ 	.byte	0x00, 0xf0, 0x11, 0x00


	//----- nvinfo : EIATTR_KPARAM_INFO
	.align		4
.L_13:
        /*0018*/ 	.byte	0x04, 0x17
        /*001a*/ 	.short	(.L_15 - .L_14)
.L_14:
        /*001c*/ 	.word	0x00000000
        /*0020*/ 	.short	0x0007
        /*0022*/ 	.short	0x0038
        /*0024*/ 	.byte	0x00, 0xf4, 0x21, 0x00


	//----- nvinfo : EIATTR_KPARAM_INFO
	.align		4
.L_15:
        /*0028*/ 	.byte	0x04, 0x17
        /*002a*/ 	.short	(.L_17 - .L_16)
.L_16:
        /*002c*/ 	.word	0x00000000
        /*0030*/ 	.short	0x0006
        /*0032*/ 	.short	0x0030
        /*0034*/ 	.byte	0x00, 0xf4, 0x21, 0x00


	//----- nvinfo : EIATTR_KPARAM_INFO
	.align		4
.L_17:
        /*0038*/ 	.byte	0x04, 0x17
        /*003a*/ 	.short	(.L_19 - .L_18)
.L_18:
        /*003c*/ 	.word	0x00000000
        /*0040*/ 	.short	0x0005
        /*0042*/ 	.short	0x0028
        /*0044*/ 	.byte	0x00, 0xf4, 0x21, 0x00


	//----- nvinfo : EIATTR_KPARAM_INFO
	.align		4
.L_19:
        /*0048*/ 	.byte	0x04, 0x17
        /*004a*/ 	.short	(.L_21 - .L_20)
.L_20:
        /*004c*/ 	.word	0x00000000
        /*0050*/ 	.short	0x0004
        /*0052*/ 	.short	0x0020
        /*0054*/ 	.byte	0x00, 0xf4, 0x21, 0x00


	//----- nvinfo : EIATTR_KPARAM_INFO
	.align		4
.L_21:
        /*0058*/ 	.byte	0x04, 0x17
        /*005a*/ 	.short	(.L_23 - .L_22)
.L_22:
        /*005c*/ 	.word	0x00000000
        /*0060*/ 	.short	0x0003
        /*0062*/ 	.short	0x0018
        /*0064*/ 	.byte	0x00, 0xf4, 0x21, 0x00


	//----- nvinfo : EIATTR_KPARAM_INFO
	.align		4
.L_23:
        /*0068*/ 	.byte	0x04, 0x17
        /*006a*/ 	.short	(.L_25 - .L_24)
.L_24:
        /*006c*/ 	.word	0x00000000
        /*0070*/ 	.short	0x0002
        /*0072*/ 	.short	0x0010
        /*0074*/ 	.byte	0x00, 0xf4, 0x21, 0x00


	//----- nvinfo : EIATTR_KPARAM_INFO
	.align		4
.L_25:
        /*0078*/ 	.byte	0x04, 0x17
        /*007a*/ 	.short	(.L_27 - .L_26)
.L_26:
        /*007c*/ 	.word	0x00000000
        /*0080*/ 	.short	0x0001
        /*0082*/ 	.short	0x0008
        /*0084*/ 	.byte	0x00, 0xf4, 0x21, 0x00


	//----- nvinfo : EIATTR_KPARAM_INFO
	.align		4
.L_27:
        /*0088*/ 	.byte	0x04, 0x17
        /*008a*/ 	.short	(.L_29 - .L_28)
.L_28:
        /*008c*/ 	.word	0x00000000
        /*0090*/ 	.short	0x0000
        /*0092*/ 	.short	0x0000
        /*0094*/ 	.byte	0x00, 0xf4, 0x21, 0x00


	//----- nvinfo : EIATTR_SPARSE_MMA_MASK
	.align		4
.L_29:
        /*0098*/ 	.byte	0x03, 0x50
        /*009a*/ 	.short	0x0000


	//----- nvinfo : EIATTR_MAXREG_COUNT
	.align		4
        /*009c*/ 	.byte	0x03, 0x1b
        /*009e*/ 	.short	0x00ff


	//----- nvinfo : EIATTR_EXIT_INSTR_OFFSETS
	.align		4
        /*00a0*/ 	.byte	0x04, 0x1c
        /*00a2*/ 	.short	(.L_31 - .L_30)


	//   ....[0]....
.L_30:
        /*00a4*/ 	.word	0x00000370


	//----- nvinfo : EIATTR_REQNTID
	.align		4
.L_31:
        /*00a8*/ 	.byte	0x04, 0x10
        /*00aa*/ 	.short	(.L_33 - .L_32)
.L_32:
        /*00ac*/ 	.word	0x00000080
        /*00b0*/ 	.word	0x00000001
        /*00b4*/ 	.word	0x00000001


	//----- nvinfo : EIATTR_CBANK_PARAM_SIZE
	.align		4
.L_33:
        /*00b8*/ 	.byte	0x03, 0x19
        /*00ba*/ 	.short	0x0044


	//----- nvinfo : EIATTR_PARAM_CBANK
	.align		4
        /*00bc*/ 	.byte	0x04, 0x0a
        /*00be*/ 	.short	(.L_35 - .L_34)
	.align		4
.L_34:
        /*00c0*/ 	.word	index@(.nv.constant0.triton_poi_fused__native_batch_norm_legit_no_training_add_relu_threshold_backward_44)
        /*00c4*/ 	.short	0x0210
        /*00c6*/ 	.short	0x0044


	//----- nvinfo : EIATTR_SW_WAR
	.align		4
.L_35:
        /*00c8*/ 	.byte	0x04, 0x36
        /*00ca*/ 	.short	(.L_37 - .L_36)
.L_36:
        /*00cc*/ 	.word	0x00000008
.L_37:


//--------------------- .nv.callgraph             --------------------------
	.section	.nv.callgraph,"",@"SHT_CUDA_CALLGRAPH"
	.align	4
	.sectionentsize	8
	.align		4
        /*0000*/ 	.word	0x00000000
	.align		4
        /*0004*/ 	.word	0xffffffff
	.align		4
        /*0008*/ 	.word	0x00000000
	.align		4
        /*000c*/ 	.word	0xfffffffe
	.align		4
        /*0010*/ 	.word	0x00000000
	.align		4
        /*0014*/ 	.word	0xfffffffd
	.align		4
        /*0018*/ 	.word	0x00000000
	.align		4
        /*001c*/ 	.word	0xfffffffc


//--------------------- .nv.constant4             --------------------------
	.section	.nv.constant4,"a",@progbits
	.align	8
	.align		8
.nv.constant4:
        /*0000*/ 	.dword	_$_str
	.align		8
        /*0008*/ 	.dword	_$_str_$_2


//--------------------- .text.triton_poi_fused__native_batch_norm_legit_no_training_add_relu_threshold_backward_44 --------------------------
	.section	.text.triton_poi_fused__native_batch_norm_legit_no_training_add_relu_threshold_backward_44,"ax",@progbits
	.align	128
        .global         triton_poi_fused__native_batch_norm_legit_no_training_add_relu_threshold_backward_44
        .type           triton_poi_fused__native_batch_norm_legit_no_training_add_relu_threshold_backward_44,@function
        .size           triton_poi_fused__native_batch_norm_legit_no_training_add_relu_threshold_backward_44,(.L_x_1 - triton_poi_fused__native_batch_norm_legit_no_training_add_relu_threshold_backward_44)
        .other          triton_poi_fused__native_batch_norm_legit_no_training_add_relu_threshold_backward_44,@"STO_CUDA_ENTRY STV_DEFAULT"
triton_poi_fused__native_batch_norm_legit_no_training_add_relu_threshold_backward_44:
.text.triton_poi_fused__native_batch_norm_legit_no_training_add_relu_threshold_backward_44:
[----:B------:R-:W-:Y:S01]  /*0000*/  LDC R1, c[0x0][0x28] ;  /* 0x00000a00ff017b82 */ /* 0x000fe20000000800 */
[----:B------:R-:W1:Y:S07]  /*0010*/  S2R R0, SR_TID.X ;  /* 0x0000000000007919 */ /* 0x000e6e0000002100 */
[----:B------:R-:W2:Y:S01]  /*0020*/  LDC.64 R8, c[0x0][0x220] ;  /* 0x00008800ff087b82 */ /* 0x000ea20000000a00 */
[----:B------:R-:W-:Y:S01]  /*0030*/  ULDC.64 UR4, c[0x0][0x208] ;  /* 0x0000820000047ab9 */ /* 0x000fe20000000a00 */
[----:B------:R-:W-:Y:S01]  /*0040*/  ULDC.64 UR6, c[0x0][0x248] ;  /* 0x0000920000067ab9 */ /* 0x000fe20000000a00 */
[----:B------:R-:W3:Y:S05]  /*0050*/  S2R R3, SR_CTAID.X ;  /* 0x0000000000037919 */ /* 0x000eea0000002500 */
[----:B------:R-:W4:Y:S08]  /*0060*/  LDC.64 R4, c[0x0][0x210] ;  /* 0x00008400ff047b82 */ /* 0x000f300000000a00 */
[----:B------:R-:W5:Y:S08]  /*0070*/  LDC.64 R6, c[0x0][0x218] ;  /* 0x00008600ff067b82 */ /* 0x000f700000000a00 */
[----:B------:R-:W5:Y:S01]  /*0080*/  LDC.64 R10, c[0x0][0x228] ;  /* 0x00008a00ff0a7b82 */ /* 0x000f620000000a00 */
[----:B-1----:R-:W-:-:S07]  /*0090*/  LOP3.LUT R0, R0, 0x7f, RZ, 0xc0, !PT ;  /* 0x0000007f00007812 */ /* 0x002fce00078ec0ff */
[----:B------:R-:W1:Y:S01]  /*00a0*/  LDC.64 R12, c[0x0][0x230] ;  /* 0x00008c00ff0c7b82 */ /* 0x000e620000000a00 */
[----:B---3--:R-:W-:Y:S02]  /*00b0*/  SHF.R.S32.HI R2, RZ, 0x18, R3 ;  /* 0x00000018ff027819 */ /* 0x008fe40000011403 */
[----:B------:R-:W-:Y:S02]  /*00c0*/  LEA R0, R3, R0, 0x7 ;  /* 0x0000000003007211 */ /* 0x000fe400078e38ff */
[----:B------:R-:W-:-:S04]  /*00d0*/  SGXT R3, R2, 0x1 ;  /* 0x000000010203781a */ /* 0x000fc80000000200 */
[----:B------:R-:W-:-:S04]  /*00e0*/  LEA.HI R3, R3, R0, RZ, 0xb ;  /* 0x0000000003037211 */ /* 0x000fc800078f58ff */
[----:B------:R-:W-:-:S04]  /*00f0*/  LOP3.LUT R3, R3, 0xfffff800, RZ, 0xc0, !PT ;  /* 0xfffff80003037812 */ /* 0x000fc800078ec0ff */
[----:B------:R-:W-:Y:S02]  /*0100*/  IADD3 R15, R0, -R3, RZ ;  /* 0x80000003000f7210 */ /* 0x000fe40007ffe0ff */
[----:B------:R-:W3:Y:S03]  /*0110*/  LDC.64 R2, c[0x0][0x238] ;  /* 0x00008e00ff027b82 */ /* 0x000ee60000000a00 */
[----:B--2---:R-:W-:-:S05]  /*0120*/  IMAD.WIDE R8, R15, 0x4, R8 ;  /* 0x000000040f087825 */ /* 0x004fca00078e0208 */
[----:B------:R1:W2:Y:S01]  /*0130*/  LDG.E.EL R14, desc[UR4][R8.64] ;  /* 0x00000004080e7981 */ /* 0x0002a2000c2e1900 */
[----:B----4-:R-:W-:-:S04]  /*0140*/  IMAD.WIDE R4, R0, 0x4, R4 ;  /* 0x0000000400047825 */ /* 0x010fc800078e0204 */
[C---:B-----5:R-:W-:Y:S02]  /*0150*/  IMAD.WIDE R6, R15.reuse, 0x4, R6 ;  /* 0x000000040f067825 */ /* 0x060fe400078e0206 */
[----:B------:R-:W4:Y:S02]  /*0160*/  LDG.E R4, desc[UR4][R4.64] ;  /* 0x0000000404047981 */ /* 0x000f24000c1e1900 */
[C---:B0-----:R-:W-:Y:S02]  /*0170*/  IMAD.WIDE R10, R15.reuse, 0x4, R10 ;  /* 0x000000040f0a7825 */ /* 0x041fe400078e020a */
[----:B------:R0:W4:Y:S02]  /*0180*/  LDG.E.EL R7, desc[UR4][R6.64] ;  /* 0x0000000406077981 */ /* 0x000124000c2e1900 */
[----:B-1----:R-:W-:Y:S02]  /*0190*/  IMAD.WIDE R8, R15, 0x4, R12 ;  /* 0x000000040f087825 */ /* 0x002fe400078e020c */
[----:B------:R-:W5:Y:S02]  /*01a0*/  LDG.E.EL R10, desc[UR4][R10.64] ;  /* 0x000000040a0a7981 */ /* 0x000f64000c2e1900 */
[----:B---3--:R-:W-:-:S02]  /*01b0*/  IMAD.WIDE R2, R0, 0x4, R2 ;  /* 0x0000000400027825 */ /* 0x008fc400078e0202 */
[----:B------:R-:W5:Y:S04]  /*01c0*/  LDG.E.EL R9, desc[UR4][R8.64] ;  /* 0x0000000408097981 */ /* 0x000f68000c2e1900 */
[----:B------:R1:W3:Y:S01]  /*01d0*/  LDG.E R12, desc[UR4][R2.64] ;  /* 0x00000004020c7981 */ /* 0x0002e2000c1e1900 */
[----:B0-----:R-:W-:Y:S01]  /*01e0*/  HFMA2.MMA R6, -RZ, RZ, 1.625, 0 ;  /* 0x3e800000ff067435 */ /* 0x001fe200000001ff */
[----:B-1----:R-:W0:Y:S02]  /*01f0*/  LDC.64 R2, c[0x0][0x240] ;  /* 0x00009000ff027b82 */ /* 0x002e240000000a00 */
[----:B0-----:R-:W-:-:S04]  /*0200*/  IMAD.WIDE R2, R0, 0x4, R2 ;  /* 0x0000000400027825 */ /* 0x001fc800078e0202 */
[----:B--2---:R-:W-:-:S04]  /*0210*/  FADD R14, R14, 9.9999997473787516356e-06 ;  /* 0x3727c5ac0e0e7421 */ /* 0x004fc80000000000 */
[----:B------:R-:W0:Y:S01]  /*0220*/  MUFU.SQRT R13, R14 ;  /* 0x0000000e000d7308 */ /* 0x000e220000002000 */
[----:B----4-:R-:W-:Y:S01]  /*0230*/  FADD R4, R4, -R7 ;  /* 0x8000000704047221 */ /* 0x010fe20000000000 */
[C---:B0-----:R-:W-:Y:S02]  /*0240*/  FSETP.GT.AND P0, PT, R13.reuse, 8.50705917302346158658e+37, PT ;  /* 0x7e8000000d00780b */ /* 0x041fe40003f04000 */
[----:B------:R-:W-:Y:S02]  /*0250*/  FSETP.GEU.AND P1, PT, R13, 1.175494350822287508e-38, PT ;  /* 0x008000000d00780b */ /* 0x000fe40003f2e000 */
[----:B------:R-:W-:-:S09]  /*0260*/  FSEL R6, R6, 1, P0 ;  /* 0x3f80000006067808 */ /* 0x000fd20000000000 */
[----:B------:R-:W-:Y:S02]  /*0270*/  @P0 FMUL R13, R13, 0.25 ;  /* 0x3e8000000d0d0820 */ /* 0x000fe40000400000 */
[----:B------:R-:W-:Y:S02]  /*0280*/  @!P1 FMUL R6, R6, 16777216 ;  /* 0x4b80000006069820 */ /* 0x000fe40000400000 */
[----:B------:R-:W-:-:S06]  /*0290*/  @!P1 FMUL R13, R13, 16777216 ;  /* 0x4b8000000d0d9820 */ /* 0x000fcc0000400000 */
[----:B------:R-:W0:Y:S02]  /*02a0*/  MUFU.RCP R13, R13 ;  /* 0x0000000d000d7308 */ /* 0x000e240000001000 */
[----:B0-----:R-:W-:-:S04]  /*02b0*/  FMUL R5, R13, R6 ;  /* 0x000000060d057220 */ /* 0x001fc80000400000 */
[----:B------:R-:W-:-:S04]  /*02c0*/  FMUL R4, R4, R5 ;  /* 0x0000000504047220 */ /* 0x000fc80000400000 */
[----:B-----5:R-:W-:-:S04]  /*02d0*/  FFMA R9, R10, R4, R9 ;  /* 0x000000040a097223 */ /* 0x020fc80000000009 */
[----:B---3--:R-:W-:Y:S01]  /*02e0*/  FADD R4, R12, R9 ;  /* 0x000000090c047221 */ /* 0x008fe20000000000 */
[----:B------:R-:W-:-:S04]  /*02f0*/  FSETP.GEU.AND P0, PT, R9, -R12, PT ;  /* 0x8000000c0900720b */ /* 0x000fc80003f0e000 */
[----:B------:R-:W-:Y:S02]  /*0300*/  FSEL R7, R4, RZ, P0 ;  /* 0x000000ff04077208 */ /* 0x000fe40000000000 */
[----:B------:R-:W-:Y:S02]  /*0310*/  IADD3 R4, P1, R0, UR6, RZ ;  /* 0x0000000600047c10 */ /* 0x000fe4000ff3e0ff */
[----:B------:R-:W-:Y:S01]  /*0320*/  FSETP.GTU.AND P0, PT, R7, RZ, PT ;  /* 0x000000ff0700720b */ /* 0x000fe20003f0c000 */
[----:B------:R-:W-:Y:S01]  /*0330*/  STG.E desc[UR4][R2.64], R7 ;  /* 0x0000000702007986 */ /* 0x000fe2000c101904 */
[----:B------:R-:W-:Y:S02]  /*0340*/  LEA.HI.X.SX32 R5, R0, UR7, 0x1, P1 ;  /* 0x0000000700057c11 */ /* 0x000fe400088f0eff */
[----:B------:R-:W-:-:S05]  /*0350*/  SEL R9, RZ, 0x1, P0 ;  /* 0x00000001ff097807 */ /* 0x000fca0000000000 */
[----:B------:R-:W-:Y:S01]  /*0360*/  STG.E.U8 desc[UR4][R4.64], R9 ;  /* 0x0000000904007986 */ /* 0x000fe2000c101104 */
[----:B------:R-:W-:Y:S05]  /*0370*/  EXIT ;  /* 0x000000000000794d */ /* 0x000fea0003800000 */
.L_x_0:
[----:B------:R-:W-:-:S00]  /*0380*/  BRA `(.L_x_0) ;  /* 0xfffffffc00fc7947 */ /* 0x000fc0000383ffff */
[----:B------:R-:W-:-:S00]  /*0390*/  NOP ;  /* 0x0000000000007918 */ /* 0x000fc00000000000 */
        /* <DEDUP_REMOVED lines=14> */
.L_x_1:


//--------------------- .nv.global.init           --------------------------
	.section	.nv.global.init,"aw",@progbits
.nv.global.init:
	.type		_$_str,@object
	.size		_$_str,(_$_str_$_2 - _$_str)
_$_str:
        /*0000*/ 	.byte	0x5f, 0x5f, 0x43, 0x55, 0x44, 0x41, 0x5f, 0x46, 0x54, 0x5a, 0x00
	.type		_$_str_$_2,@object
	.size		_$_str_$_2,(.L_1 - _$_str_$_2)
_$_str_$_2:
        /*000b*/ 	.byte	0x5f, 0x5f, 0x43, 0x55, 0x44, 0x41, 0x5f, 0x50, 0x52, 0x45, 0x43, 0x5f, 0x53, 0x51, 0x52, 0x54
        /*001b*/ 	.byte	0x00
.L_1:


//--------------------- .nv.constant0.triton_poi_fused__native_batch_norm_legit_no_training_add_relu_threshold_backward_44 --------------------------
	.section	.nv.constant0.triton_poi_fused__native_batch_norm_legit_no_training_add_relu_threshold_backward_44,"a",@progbits
	.sectionflags	@""
	.align	4
.nv.constant0.triton_poi_fused__native_batch_norm_legit_no_training_add_relu_threshold_backward_44:
	.zero		596
